	.headerflags	@"EF_CUDA_TEXMODE_UNIFIED EF_CUDA_64BIT_ADDRESS EF_CUDA_ACCELERATORS EF_CUDA_SM90 EF_CUDA_VIRTUAL_SM(EF_CUDA_SM90)"
	.elftype	@"ET_EXEC"


//--------------------- .nv.info                  --------------------------
	.section	.nv.info,"",@"SHT_CUDA_INFO"
	.align	4


	//----- nvinfo : EIATTR_REGCOUNT
	.align		4
        /*0000*/ 	.byte	0x04, 0x2f
        /*0002*/ 	.short	(.L_3 - .L_2)
	.align		4
.L_2:
        /*0004*/ 	.word	index@(triton_poi_fused__native_batch_norm_legit_no_training_relu_27)
        /*0008*/ 	.word	0x00000020


	//----- nvinfo : EIATTR_MIN_STACK_SIZE
	.align		4
.L_3:
        /*000c*/ 	.byte	0x04, 0x12
        /*000e*/ 	.short	(.L_5 - .L_4)
	.align		4
.L_4:
        /*0010*/ 	.word	index@(triton_poi_fused__native_batch_norm_legit_no_training_relu_27)
        /*0014*/ 	.word	0x00000000


	//----- nvinfo : EIATTR_FRAME_SIZE
	.align		4
.L_5:
        /*0018*/ 	.byte	0x04, 0x11
        /*001a*/ 	.short	(.L_7 - .L_6)
	.align		4
.L_6:
        /*001c*/ 	.word	index@(triton_poi_fused__native_batch_norm_legit_no_training_relu_27)
        /*0020*/ 	.word	0x00000000


	//----- nvinfo : EIATTR_MIN_STACK_SIZE
	.align		4
.L_7:
        /*0024*/ 	.byte	0x04, 0x12
        /*0026*/ 	.short	(.L_9 - .L_8)
	.align		4
.L_8:
        /*0028*/ 	.word	index@(triton_poi_fused__native_batch_norm_legit_no_training_relu_27)
        /*002c*/ 	.word	0x00000000
.L_9:


//--------------------- .nv.info.triton_poi_fused__native_batch_norm_legit_no_training_relu_27 --------------------------
	.section	.nv.info.triton_poi_fused__native_batch_norm_legit_no_training_relu_27,"",@"SHT_CUDA_INFO"
	.sectionflags	@""
	.align	4


	//----- nvinfo : EIATTR_CUDA_API_VERSION
	.align		4
        /*0000*/ 	.byte	0x04, 0x37
        /*0002*/ 	.short	(.L_11 - .L_10)
.L_10:
        /*0004*/ 	.word	0x0000007c


	//----- nvinfo : EIATTR_KPARAM_INFO
	.align		4
.L_11:
        /*0008*/ 	.byte	0x04, 0x17
        /*000a*/ 	.short	(.L_13 - .L_12)
.L_12:
        /*000c*/ 	.word	0x00000000
        /*0010*/ 	.short	0x0006
        /*0012*/ 	.short	0x0030
        /*0014*/ 	.byte	0x00, 0xf0, 0x11, 0x00


	//----- nvinfo : EIATTR_KPARAM_INFO
	.align		4
.L_13:
        /*0018*/ 	.byte	0x04, 0x17
        /*001a*/ 	.short	(.L_15 - .L_14)
.L_14:
        /*001c*/ 	.word	0x00000000
        /*0020*/ 	.short	0x0005
        /*0022*/ 	.short	0x0028
        /*0024*/ 	.byte	0x00, 0xf4, 0x21, 0x00


	//----- nvinfo : EIATTR_KPARAM_INFO
	.align		4
.L_15:
        /*0028*/ 	.byte	0x04, 0x17
        /*002a*/ 	.short	(.L_17 - .L_16)
.L_16:
        /*002c*/ 	.word	0x00000000
        /*0030*/ 	.short	0x0004
        /*0032*/ 	.short	0x0020
        /*0034*/ 	.byte	0x00, 0xf4, 0x21, 0x00


	//----- nvinfo : EIATTR_KPARAM_INFO
	.align		4
.L_17:
        /*0038*/ 	.byte	0x04, 0x17
        /*003a*/ 	.short	(.L_19 - .L_18)
.L_18:
        /*003c*/ 	.word	0x00000000
        /*0040*/ 	.short	0x0003
        /*0042*/ 	.short	0x0018
        /*0044*/ 	.byte	0x00, 0xf4, 0x21, 0x00


	//----- nvinfo : EIATTR_KPARAM_INFO
	.align		4
.L_19:
        /*0048*/ 	.byte	0x04, 0x17
        /*004a*/ 	.short	(.L_21 - .L_20)
.L_20:
        /*004c*/ 	.word	0x00000000
        /*0050*/ 	.short	0x0002
        /*0052*/ 	.short	0x0010
        /*0054*/ 	.byte	0x00, 0xf4, 0x21, 0x00


	//----- nvinfo : EIATTR_KPARAM_INFO
	.align		4
.L_21:
        /*0058*/ 	.byte	0x04, 0x17
        /*005a*/ 	.short	(.L_23 - .L_22)
.L_22:
        /*005c*/ 	.word	0x00000000
        /*0060*/ 	.short	0x0001
        /*0062*/ 	.short	0x0008
        /*0064*/ 	.byte	0x00, 0xf4, 0x21, 0x00


	//----- nvinfo : EIATTR_KPARAM_INFO
	.align		4
.L_23:
        /*0068*/ 	.byte	0x04, 0x17
        /*006a*/ 	.short	(.L_25 - .L_24)
.L_24:
        /*006c*/ 	.word	0x00000000
        /*0070*/ 	.short	0x0000
        /*0072*/ 	.short	0x0000
        /*0074*/ 	.byte	0x00, 0xf4, 0x21, 0x00


	//----- nvinfo : EIATTR_SPARSE_MMA_MASK
	.align		4
.L_25:
        /*0078*/ 	.byte	0x03, 0x50
        /*007a*/ 	.short	0x0000


	//----- nvinfo : EIATTR_MAXREG_COUNT
	.align		4
        /*007c*/ 	.byte	0x03, 0x1b
        /*007e*/ 	.short	0x00ff


	//----- nvinfo : EIATTR_EXIT_INSTR_OFFSETS
	.align		4
        /*0080*/ 	.byte	0x04, 0x1c
        /*0082*/ 	.short	(.L_27 - .L_26)


	//   ....[0]....
.L_26:
        /*0084*/ 	.word	0x00000ba0


	//   ....[1]....
        /*0088*/ 	.word	0x00000bc0


	//----- nvinfo : EIATTR_REQNTID
	.align		4
.L_27:
        /*008c*/ 	.byte	0x04, 0x10
        /*008e*/ 	.short	(.L_29 - .L_28)
.L_28:
        /*0090*/ 	.word	0x00000080
        /*0094*/ 	.word	0x00000001
        /*0098*/ 	.word	0x00000001


	//----- nvinfo : EIATTR_CBANK_PARAM_SIZE
	.align		4
.L_29:
        /*009c*/ 	.byte	0x03, 0x19
        /*009e*/ 	.short	0x0034


	//----- nvinfo : EIATTR_PARAM_CBANK
	.align		4
        /*00a0*/ 	.byte	0x04, 0x0a
        /*00a2*/ 	.short	(.L_31 - .L_30)
	.align		4
.L_30:
        /*00a4*/ 	.word	index@(.nv.constant0.triton_poi_fused__native_batch_norm_legit_no_training_relu_27)
        /*00a8*/ 	.short	0x0210
        /*00aa*/ 	.short	0x0034


	//----- nvinfo : EIATTR_SW_WAR
	.align		4
.L_31:
        /*00ac*/ 	.byte	0x04, 0x36
        /*00ae*/ 	.short	(.L_33 - .L_32)
.L_32:
        /*00b0*/ 	.word	0x00000008
.L_33:


//--------------------- .nv.callgraph             --------------------------
	.section	.nv.callgraph,"",@"SHT_CUDA_CALLGRAPH"
	.align	4
	.sectionentsize	8
	.align		4
        /*0000*/ 	.word	0x00000000
	.align		4
        /*0004*/ 	.word	0xffffffff
	.align		4
        /*0008*/ 	.word	0x00000000
	.align		4
        /*000c*/ 	.word	0xfffffffe
	.align		4
        /*0010*/ 	.word	0x00000000
	.align		4
        /*0014*/ 	.word	0xfffffffd
	.align		4
        /*0018*/ 	.word	0x00000000
	.align		4
        /*001c*/ 	.word	0xfffffffc


//--------------------- .nv.constant4             --------------------------
	.section	.nv.constant4,"a",@progbits
	.align	8
	.align		8
.nv.constant4:
        /*0000*/ 	.dword	_$_str
	.align		8
        /*0008*/ 	.dword	_$_str_$_2


//--------------------- .text.triton_poi_fused__native_batch_norm_legit_no_training_relu_27 --------------------------
	.section	.text.triton_poi_fused__native_batch_norm_legit_no_training_relu_27,"ax",@progbits
	.align	128
        .global         triton_poi_fused__native_batch_norm_legit_no_training_relu_27
        .type           triton_poi_fused__native_batch_norm_legit_no_training_relu_27,@function
        .size           triton_poi_fused__native_batch_norm_legit_no_training_relu_27,(.L_x_1 - triton_poi_fused__native_batch_norm_legit_no_training_relu_27)
        .other          triton_poi_fused__native_batch_norm_legit_no_training_relu_27,@"STO_CUDA_ENTRY STV_DEFAULT"
triton_poi_fused__native_batch_norm_legit_no_training_relu_27:
.text.triton_poi_fused__native_batch_norm_legit_no_training_relu_27:
[----:B------:R-:W0:Y:S02]  /*0000*/  LDC R1, c[0x0][0x28] ;  /* 0x00000a00ff017b82 */ /* 0x000e240000000800 */
[----:B------:R-:W1:Y:S01]  /*0010*/  S2R R0, SR_TID.X ;  /* 0x0000000000007919 */ /* 0x000e620000002100 */
[----:B------:R-:W2:Y:S01]  /*0020*/  LDC.64 R28, c[0x0][0x210] ;  /* 0x00008400ff1c7b82 */ /* 0x000ea20000000a00 */
[----:B------:R-:W-:Y:S02]  /*0030*/  CS2R R4, SRZ ;  /* 0x0000000000047805 */ /* 0x000fe4000001ff00 */
[----:B------:R-:W-:Y:S01]  /*0040*/  CS2R R6, SRZ ;  /* 0x0000000000067805 */ /* 0x000fe2000001ff00 */
[----:B------:R-:W3:Y:S01]  /*0050*/  S2R R3, SR_CTAID.X ;  /* 0x0000000000037919 */ /* 0x000ee20000002500 */
[----:B------:R-:W-:Y:S02]  /*0060*/  CS2R R8, SRZ ;  /* 0x0000000000087805 */ /* 0x000fe4000001ff00 */
[----:B------:R-:W-:Y:S01]  /*0070*/  CS2R R10, SRZ ;  /* 0x00000000000a7805 */ /* 0x000fe2000001ff00 */
[----:B------:R-:W-:Y:S01]  /*0080*/  ULDC.64 UR4, c[0x0][0x208] ;  /* 0x0000820000047ab9 */ /* 0x000fe20000000a00 */
[----:B------:R-:W4:Y:S08]  /*0090*/  LDC.64 R20, c[0x0][0x218] ;  /* 0x00008600ff147b82 */ /* 0x000f300000000a00 */
[----:B------:R-:W5:Y:S01]  /*00a0*/  LDC.64 R26, c[0x0][0x220] ;  /* 0x00008800ff1a7b82 */ /* 0x000f620000000a00 */
[----:B-1----:R-:W-:-:S04]  /*00b0*/  SHF.L.U32 R0, R0, 0x2, RZ ;  /* 0x0000000200007819 */ /* 0x002fc800000006ff */
[----:B------:R-:W-:-:S04]  /*00c0*/  LOP3.LUT R0, R0, 0x1fc, RZ, 0xc0, !PT ;  /* 0x000001fc00007812 */ /* 0x000fc800078ec0ff */
[----:B---3--:R-:W-:-:S04]  /*00d0*/  LEA R0, R3, R0, 0xa ;  /* 0x0000000003007211 */ /* 0x008fc800078e50ff */
[C---:B------:R-:W-:Y:S01]  /*00e0*/  ISETP.GE.AND P1, PT, R0.reuse, 0x15cd80, PT ;  /* 0x0015cd800000780c */ /* 0x040fe20003f26270 */
[----:B------:R-:W-:-:S04]  /*00f0*/  IMAD.HI R2, R0, 0x2aaaaaab, RZ ;  /* 0x2aaaaaab00027827 */ /* 0x000fc800078e02ff */
[----:B--2---:R-:W-:Y:S01]  /*0100*/  IMAD.WIDE R28, R0, 0x4, R28 ;  /* 0x00000004001c7825 */ /* 0x004fe200078e021c */
[----:B------:R-:W-:-:S04]  /*0110*/  SHF.R.U32.HI R3, RZ, 0x1f, R2 ;  /* 0x0000001fff037819 */ /* 0x000fc80000011602 */
[----:B------:R-:W-:-:S03]  /*0120*/  LEA.HI R3, R2, R3, RZ, 0x1c ;  /* 0x0000000302037211 */ /* 0x000fc600078fe0ff */
[----:B------:R-:W2:Y:S02]  /*0130*/  @!P1 LDG.E.128 R8, desc[UR4][R28.64] ;  /* 0x000000041c089981 */ /* 0x000ea4000c1e1d00 */
[----:B------:R-:W-:-:S04]  /*0140*/  IMAD R2, R3, -0x60, R0 ;  /* 0xffffffa003027824 */ /* 0x000fc800078e0200 */
[----:B----4-:R-:W-:-:S05]  /*0150*/  IMAD.WIDE R12, R2, 0x4, R20 ;  /* 0x00000004020c7825 */ /* 0x010fca00078e0214 */
[----:B------:R1:W2:Y:S01]  /*0160*/  @!P1 LDG.E.EL.128 R4, desc[UR4][R12.64] ;  /* 0x000000040c049981 */ /* 0x0002a2000c2e1d00 */
[----:B------:R-:W-:-:S05]  /*0170*/  IADD3 R3, R0, 0x200, RZ ;  /* 0x0000020000037810 */ /* 0x000fca0007ffe0ff */
[----:B------:R-:W-:-:S05]  /*0180*/  IMAD.HI R14, R3, 0x2aaaaaab, RZ ;  /* 0x2aaaaaab030e7827 */ /* 0x000fca00078e02ff */
[----:B------:R-:W-:-:S04]  /*0190*/  SHF.R.U32.HI R15, RZ, 0x1f, R14 ;  /* 0x0000001fff0f7819 */ /* 0x000fc8000001160e */
[----:B------:R-:W-:Y:S02]  /*01a0*/  LEA.HI R14, R14, R15, RZ, 0x1c ;  /* 0x0000000f0e0e7211 */ /* 0x000fe400078fe0ff */
[----:B------:R-:W-:Y:S02]  /*01b0*/  ISETP.GE.AND P0, PT, R3, 0x15cd80, PT ;  /* 0x0015cd800300780c */ /* 0x000fe40003f06270 */
[----:B-1----:R-:W-:Y:S01]  /*01c0*/  CS2R R12, SRZ ;  /* 0x00000000000c7805 */ /* 0x002fe2000001ff00 */
[----:B------:R-:W-:Y:S01]  /*01d0*/  IMAD R3, R14, -0x60, R3 ;  /* 0xffffffa00e037824 */ /* 0x000fe200078e0203 */
[----:B------:R-:W-:Y:S02]  /*01e0*/  CS2R R14, SRZ ;  /* 0x00000000000e7805 */ /* 0x000fe4000001ff00 */
[----:B------:R-:W-:Y:S02]  /*01f0*/  CS2R R16, SRZ ;  /* 0x0000000000107805 */ /* 0x000fe4000001ff00 */
[----:B------:R-:W-:Y:S01]  /*0200*/  CS2R R18, SRZ ;  /* 0x0000000000127805 */ /* 0x000fe2000001ff00 */
[----:B------:R-:W-:Y:S01]  /*0210*/  IMAD.WIDE R24, R3, 0x4, R20 ;  /* 0x0000000403187825 */ /* 0x000fe200078e0214 */
[----:B------:R-:W-:-:S02]  /*0220*/  CS2R R20, SRZ ;  /* 0x0000000000147805 */ /* 0x000fc4000001ff00 */
[----:B------:R-:W-:Y:S02]  /*0230*/  CS2R R22, SRZ ;  /* 0x0000000000167805 */ /* 0x000fe4000001ff00 */
[----:B------:R1:W3:Y:S04]  /*0240*/  @!P0 LDG.E.EL.128 R16, desc[UR4][R24.64] ;  /* 0x0000000418108981 */ /* 0x0002e8000c2e1d00 */
[----:B------:R-:W3:Y:S01]  /*0250*/  @!P0 LDG.E.128 R20, desc[UR4][R28.64+0x800] ;  /* 0x000800041c148981 */ /* 0x000ee2000c1e1d00 */
[----:B-1----:R-:W-:Y:S01]  /*0260*/  CS2R R24, SRZ ;  /* 0x0000000000187805 */ /* 0x002fe2000001ff00 */
[----:B--2---:R-:W-:Y:S01]  /*0270*/  FADD R4, -R4, R8 ;  /* 0x0000000804047221 */ /* 0x004fe20000000100 */
[----:B------:R-:W-:Y:S01]  /*0280*/  FADD R5, -R5, R9 ;  /* 0x0000000905057221 */ /* 0x000fe20000000100 */
[----:B-----5:R-:W-:-:S05]  /*0290*/  IMAD.WIDE R8, R2, 0x4, R26 ;  /* 0x0000000402087825 */ /* 0x020fca00078e021a */
[----:B------:R1:W2:Y:S02]  /*02a0*/  @!P1 LDG.E.EL.128 R12, desc[UR4][R8.64] ;  /* 0x00000004080c9981 */ /* 0x0002a4000c2e1d00 */
[----:B-1----:R-:W-:Y:S01]  /*02b0*/  IMAD.WIDE R8, R3, 0x4, R26 ;  /* 0x0000000403087825 */ /* 0x002fe200078e021a */
[----:B------:R-:W-:-:S06]  /*02c0*/  CS2R R26, SRZ ;  /* 0x00000000001a7805 */ /* 0x000fcc000001ff00 */
[----:B------:R-:W4:Y:S01]  /*02d0*/  @!P0 LDG.E.EL.128 R24, desc[UR4][R8.64] ;  /* 0x0000000408188981 */ /* 0x000f22000c2e1d00 */
[----:B------:R-:W-:Y:S01]  /*02e0*/  FADD R6, -R6, R10 ;  /* 0x0000000a06067221 */ /* 0x000fe20000000100 */
[----:B---3--:R-:W-:Y:S01]  /*02f0*/  FADD R17, -R17, R21 ;  /* 0x0000001511117221 */ /* 0x008fe20000000100 */
[----:B------:R-:W-:Y:S01]  /*0300*/  HFMA2.MMA R21, -RZ, RZ, 1.625, 0 ;  /* 0x3e800000ff157435 */ /* 0x000fe200000001ff */
[----:B------:R-:W-:Y:S01]  /*0310*/  FADD R28, -R19, R23 ;  /* 0x00000017131c7221 */ /* 0x000fe20000000100 */
[----:B------:R-:W-:Y:S01]  /*0320*/  FADD R7, -R7, R11 ;  /* 0x0000000b07077221 */ /* 0x000fe20000000100 */
[----:B------:R-:W-:Y:S01]  /*0330*/  FADD R16, -R16, R20 ;  /* 0x0000001410107221 */ /* 0x000fe20000000100 */
[----:B------:R-:W-:Y:S01]  /*0340*/  FADD R18, -R18, R22 ;  /* 0x0000001612127221 */ /* 0x000fe20000000100 */
[----:B--2---:R-:W-:Y:S01]  /*0350*/  FADD R10, R12, 0.0010000000474974513054 ;  /* 0x3a83126f0c0a7421 */ /* 0x004fe20000000000 */
[----:B------:R-:W-:-:S05]  /*0360*/  FADD R12, R13, 0.0010000000474974513054 ;  /* 0x3a83126f0d0c7421 */ /* 0x000fca0000000000 */
[----:B------:R-:W1:Y:S01]  /*0370*/  MUFU.SQRT R10, R10 ;  /* 0x0000000a000a7308 */ /* 0x000e620000002000 */
[----:B------:R-:W-:Y:S01]  /*0380*/  FADD R13, R14, 0.0010000000474974513054 ;  /* 0x3a83126f0e0d7421 */ /* 0x000fe20000000000 */
[----:B------:R-:W-:-:S06]  /*0390*/  FADD R14, R15, 0.0010000000474974513054 ;  /* 0x3a83126f0f0e7421 */ /* 0x000fcc0000000000 */
[----:B------:R-:W2:Y:S08]  /*03a0*/  MUFU.SQRT R12, R12 ;  /* 0x0000000c000c7308 */ /* 0x000eb00000002000 */
[----:B------:R-:W3:Y:S01]  /*03b0*/  MUFU.SQRT R13, R13 ;  /* 0x0000000d000d7308 */ /* 0x000ee20000002000 */
[C---:B-1----:R-:W-:Y:S01]  /*03c0*/  FSETP.GT.AND P4, PT, R10.reuse, 8.50705917302346158658e+37, PT ;  /* 0x7e8000000a00780b */ /* 0x042fe20003f84000 */
[----:B----4-:R-:W-:Y:S01]  /*03d0*/  FADD R25, R25, 0.0010000000474974513054 ;  /* 0x3a83126f19197421 */ /* 0x010fe20000000000 */
[----:B------:R-:W-:-:S05]  /*03e0*/  FSETP.GEU.AND P2, PT, R10, 1.175494350822287508e-38, PT ;  /* 0x008000000a00780b */ /* 0x000fca0003f4e000 */
[----:B------:R-:W1:Y:S01]  /*03f0*/  MUFU.SQRT R14, R14 ;  /* 0x0000000e000e7308 */ /* 0x000e620000002000 */
[----:B--2---:R-:W-:Y:S01]  /*0400*/  FSETP.GT.AND P5, PT, R12, 8.50705917302346158658e+37, PT ;  /* 0x7e8000000c00780b */ /* 0x004fe20003fa4000 */
[----:B------:R-:W-:Y:S01]  /*0410*/  FADD R24, R24, 0.0010000000474974513054 ;  /* 0x3a83126f18187421 */ /* 0x000fe20000000000 */
[----:B------:R-:W-:Y:S01]  /*0420*/  FADD R26, R26, 0.0010000000474974513054 ;  /* 0x3a83126f1a1a7421 */ /* 0x000fe20000000000 */
[----:B------:R-:W-:Y:S02]  /*0430*/  FSEL R19, R21, 1, P4 ;  /* 0x3f80000015137808 */ /* 0x000fe40002000000 */
[----:B---3--:R-:W-:Y:S02]  /*0440*/  FSETP.GT.AND P3, PT, R13, 8.50705917302346158658e+37, PT ;  /* 0x7e8000000d00780b */ /* 0x008fe40003f64000 */
[----:B------:R-:W2:Y:S01]  /*0450*/  MUFU.SQRT R8, R25 ;  /* 0x0000001900087308 */ /* 0x000ea20000002000 */
[----:B------:R-:W-:Y:S01]  /*0460*/  @P4 FMUL R10, R10, 0.25 ;  /* 0x3e8000000a0a4820 */ /* 0x000fe20000400000 */
[----:B------:R-:W-:-:S06]  /*0470*/  FSETP.GEU.AND P4, PT, R12, 1.175494350822287508e-38, PT ;  /* 0x008000000c00780b */ /* 0x000fcc0003f8e000 */
[----:B------:R-:W3:Y:S01]  /*0480*/  MUFU.SQRT R15, R24 ;  /* 0x00000018000f7308 */ /* 0x000ee20000002000 */
[----:B-1----:R-:W-:Y:S01]  /*0490*/  FSETP.GT.AND P6, PT, R14, 8.50705917302346158658e+37, PT ;  /* 0x7e8000000e00780b */ /* 0x002fe20003fc4000 */
[----:B------:R-:W-:Y:S01]  /*04a0*/  @!P2 FMUL R10, R10, 16777216 ;  /* 0x4b8000000a0aa820 */ /* 0x000fe20000400000 */
[----:B------:R-:W-:-:S05]  /*04b0*/  @P5 FMUL R12, R12, 0.25 ;  /* 0x3e8000000c0c5820 */ /* 0x000fca0000400000 */
[----:B------:R-:W1:Y:S01]  /*04c0*/  MUFU.SQRT R11, R26 ;  /* 0x0000001a000b7308 */ /* 0x000e620000002000 */
[----:B------:R-:W-:Y:S01]  /*04d0*/  FSEL R9, R21, 1, P5 ;  /* 0x3f80000015097808 */ /* 0x000fe20002800000 */
[----:B------:R-:W-:Y:S01]  /*04e0*/  FADD R27, R27, 0.0010000000474974513054 ;  /* 0x3a83126f1b1b7421 */ /* 0x000fe20000000000 */
[C---:B------:R-:W-:Y:S01]  /*04f0*/  FSETP.GEU.AND P5, PT, R13.reuse, 1.175494350822287508e-38, PT ;  /* 0x008000000d00780b */ /* 0x040fe20003fae000 */
[----:B------:R-:W-:Y:S01]  /*0500*/  @P3 FMUL R13, R13, 0.25 ;  /* 0x3e8000000d0d3820 */ /* 0x000fe20000400000 */
[----:B------:R-:W-:Y:S02]  /*0510*/  FSEL R20, R21, 1, P3 ;  /* 0x3f80000015147808 */ /* 0x000fe40001800000 */
[----:B------:R-:W-:Y:S01]  /*0520*/  FSETP.GEU.AND P3, PT, R14, 1.175494350822287508e-38, PT ;  /* 0x008000000e00780b */ /* 0x000fe20003f6e000 */
[----:B------:R-:W4:Y:S01]  /*0530*/  MUFU.RCP R10, R10 ;  /* 0x0000000a000a7308 */ /* 0x000f220000001000 */
[----:B------:R-:W-:Y:S01]  /*0540*/  @!P4 FMUL R12, R12, 16777216 ;  /* 0x4b8000000c0cc820 */ /* 0x000fe20000400000 */
[----:B------:R-:W-:Y:S01]  /*0550*/  @!P4 FMUL R9, R9, 16777216 ;  /* 0x4b8000000909c820 */ /* 0x000fe20000400000 */
[----:B--2---:R-:W-:Y:S01]  /*0560*/  FSETP.GT.AND P4, PT, R8, 8.50705917302346158658e+37, PT ;  /* 0x7e8000000800780b */ /* 0x004fe20003f84000 */
[----:B------:R-:W-:Y:S01]  /*0570*/  @!P2 FMUL R19, R19, 16777216 ;  /* 0x4b8000001313a820 */ /* 0x000fe20000400000 */
[----:B---3--:R-:W-:-:S03]  /*0580*/  FSETP.GT.AND P2, PT, R15, 8.50705917302346158658e+37, PT ;  /* 0x7e8000000f00780b */ /* 0x008fc60003f44000 */
[----:B------:R4:W2:Y:S01]  /*0590*/  MUFU.SQRT R22, R27 ;  /* 0x0000001b00167308 */ /* 0x0008a20000002000 */
[----:B------:R-:W-:Y:S01]  /*05a0*/  @P6 FMUL R14, R14, 0.25 ;  /* 0x3e8000000e0e6820 */ /* 0x000fe20000400000 */
[----:B------:R-:W-:Y:S02]  /*05b0*/  FSEL R23, R21, 1, P6 ;  /* 0x3f80000015177808 */ /* 0x000fe40003000000 */
[----:B-1----:R-:W-:Y:S01]  /*05c0*/  FSETP.GT.AND P6, PT, R11, 8.50705917302346158658e+37, PT ;  /* 0x7e8000000b00780b */ /* 0x002fe20003fc4000 */
[----:B------:R-:W-:Y:S02]  /*05d0*/  @!P3 FMUL R14, R14, 16777216 ;  /* 0x4b8000000e0eb820 */ /* 0x000fe40000400000 */
[----:B------:R-:W-:Y:S01]  /*05e0*/  @!P3 FMUL R23, R23, 16777216 ;  /* 0x4b8000001717b820 */ /* 0x000fe20000400000 */
[----:B------:R-:W-:Y:S01]  /*05f0*/  FSETP.GEU.AND P3, PT, R8, 1.175494350822287508e-38, PT ;  /* 0x008000000800780b */ /* 0x000fe20003f6e000 */
[----:B------:R-:W-:Y:S01]  /*0600*/  @!P5 FMUL R13, R13, 16777216 ;  /* 0x4b8000000d0dd820 */ /* 0x000fe20000400000 */
[----:B------:R-:W-:Y:S01]  /*0610*/  @!P5 FMUL R20, R20, 16777216 ;  /* 0x4b8000001414d820 */ /* 0x000fe20000400000 */
[----:B------:R-:W-:Y:S01]  /*0620*/  @P4 FMUL R8, R8, 0.25 ;  /* 0x3e80000008084820 */ /* 0x000fe20000400000 */
[----:B------:R-:W-:Y:S01]  /*0630*/  FSEL R26, R21, 1, P4 ;  /* 0x3f800000151a7808 */ /* 0x000fe20002000000 */
[----:B----4-:R-:W-:Y:S01]  /*0640*/  FMUL R27, R10, R19 ;  /* 0x000000130a1b7220 */ /* 0x010fe20000400000 */
[C---:B------:R-:W-:Y:S01]  /*0650*/  FSETP.GEU.AND P5, PT, R15.reuse, 1.175494350822287508e-38, PT ;  /* 0x008000000f00780b */ /* 0x040fe20003fae000 */
[----:B------:R-:W-:Y:S01]  /*0660*/  @P2 FMUL R15, R15, 0.25 ;  /* 0x3e8000000f0f2820 */ /* 0x000fe20000400000 */
[----:B--2---:R-:W-:Y:S01]  /*0670*/  FSETP.GT.AND P4, PT, R22, 8.50705917302346158658e+37, PT ;  /* 0x7e8000001600780b */ /* 0x004fe20003f84000 */
[----:B------:R-:W1:Y:S01]  /*0680*/  MUFU.RCP R14, R14 ;  /* 0x0000000e000e7308 */ /* 0x000e620000001000 */
[----:B------:R-:W-:-:S02]  /*0690*/  FSEL R19, R21, 1, P2 ;  /* 0x3f80000015137808 */ /* 0x000fc40001000000 */
[C---:B------:R-:W-:Y:S01]  /*06a0*/  FSETP.GEU.AND P2, PT, R11.reuse, 1.175494350822287508e-38, PT ;  /* 0x008000000b00780b */ /* 0x040fe20003f4e000 */
[----:B------:R-:W-:Y:S01]  /*06b0*/  @P6 FMUL R11, R11, 0.25 ;  /* 0x3e8000000b0b6820 */ /* 0x000fe20000400000 */
[----:B------:R-:W-:Y:S02]  /*06c0*/  FSEL R25, R21, 1, P6 ;  /* 0x3f80000015197808 */ /* 0x000fe40003000000 */
[C---:B------:R-:W-:Y:S01]  /*06d0*/  FSETP.GEU.AND P6, PT, R22.reuse, 1.175494350822287508e-38, PT ;  /* 0x008000001600780b */ /* 0x040fe20003fce000 */
[----:B------:R-:W2:Y:S04]  /*06e0*/  MUFU.RCP R13, R13 ;  /* 0x0000000d000d7308 */ /* 0x000ea80000001000 */
[----:B------:R-:W-:-:S04]  /*06f0*/  @P4 FMUL R22, R22, 0.25 ;  /* 0x3e80000016164820 */ /* 0x000fc80000400000 */
[----:B------:R-:W3:Y:S01]  /*0700*/  MUFU.RCP R24, R12 ;  /* 0x0000000c00187308 */ /* 0x000ee20000001000 */
[----:B-1----:R-:W-:-:S03]  /*0710*/  FMUL R23, R14, R23 ;  /* 0x000000170e177220 */ /* 0x002fc60000400000 */
[----:B------:R-:W-:Y:S01]  /*0720*/  @!P6 FMUL R22, R22, 16777216 ;  /* 0x4b8000001616e820 */ /* 0x000fe20000400000 */
[----:B------:R-:W-:Y:S01]  /*0730*/  @!P3 FMUL R8, R8, 16777216 ;  /* 0x4b8000000808b820 */ /* 0x000fe20000400000 */
[----:B--2---:R-:W-:Y:S02]  /*0740*/  FMUL R13, R13, R20 ;  /* 0x000000140d0d7220 */ /* 0x004fe40000400000 */
[----:B------:R1:W-:Y:S01]  /*0750*/  MUFU.RCP R12, R22 ;  /* 0x00000016000c7308 */ /* 0x0003e20000001000 */
[----:B------:R-:W-:Y:S01]  /*0760*/  FMUL R20, R23, R7 ;  /* 0x0000000717147220 */ /* 0x000fe20000400000 */
[----:B------:R-:W-:Y:S01]  /*0770*/  @!P2 FMUL R11, R11, 16777216 ;  /* 0x4b8000000b0ba820 */ /* 0x000fe20000400000 */
[----:B------:R-:W-:Y:S01]  /*0780*/  @!P5 FMUL R15, R15, 16777216 ;  /* 0x4b8000000f0fd820 */ /* 0x000fe20000400000 */
[----:B-1----:R-:W1:Y:S04]  /*0790*/  LDC.64 R22, c[0x0][0x228] ;  /* 0x00008a00ff167b82 */ /* 0x002e680000000a00 */
[----:B------:R2:W-:Y:S01]  /*07a0*/  MUFU.RCP R29, R8 ;  /* 0x00000008001d7308 */ /* 0x0005e20000001000 */
[----:B---3--:R-:W-:Y:S01]  /*07b0*/  FMUL R24, R24, R9 ;  /* 0x0000000918187220 */ /* 0x008fe20000400000 */
[----:B------:R-:W-:-:S02]  /*07c0*/  FMUL R13, R13, R6 ;  /* 0x000000060d0d7220 */ /* 0x000fc40000400000 */
[----:B--2---:R-:W2:Y:S04]  /*07d0*/  LDC.64 R8, c[0x0][0x230] ;  /* 0x00008c00ff087b82 */ /* 0x004ea80000000a00 */
[----:B------:R-:W3:Y:S08]  /*07e0*/  MUFU.RCP R6, R11 ;  /* 0x0000000b00067308 */ /* 0x000ef00000001000 */
[----:B------:R-:W4:Y:S01]  /*07f0*/  MUFU.RCP R10, R15 ;  /* 0x0000000f000a7308 */ /* 0x000f220000001000 */
[----:B------:R-:W-:Y:S01]  /*0800*/  @!P2 FMUL R25, R25, 16777216 ;  /* 0x4b8000001919a820 */ /* 0x000fe20000400000 */
[----:B------:R-:W-:Y:S01]  /*0810*/  @!P5 FMUL R19, R19, 16777216 ;  /* 0x4b8000001313d820 */ /* 0x000fe20000400000 */
[----:B------:R-:W-:Y:S01]  /*0820*/  FMUL R24, R24, R5 ;  /* 0x0000000518187220 */ /* 0x000fe20000400000 */
[----:B------:R-:W-:Y:S01]  /*0830*/  FMUL R27, R27, R4 ;  /* 0x000000041b1b7220 */ /* 0x000fe20000400000 */
[----:B------:R-:W-:Y:S01]  /*0840*/  CS2R R4, SRZ ;  /* 0x0000000000047805 */ /* 0x000fe2000001ff00 */
[----:B---3--:R-:W-:Y:S01]  /*0850*/  FMUL R25, R6, R25 ;  /* 0x0000001906197220 */ /* 0x008fe20000400000 */
[----:B------:R-:W-:Y:S01]  /*0860*/  CS2R R6, SRZ ;  /* 0x0000000000067805 */ /* 0x000fe2000001ff00 */
[----:B----4-:R-:W-:Y:S01]  /*0870*/  FMUL R19, R10, R19 ;  /* 0x000000130a137220 */ /* 0x010fe20000400000 */
[----:B-1----:R-:W-:-:S04]  /*0880*/  IMAD.WIDE R10, R2, 0x4, R22 ;  /* 0x00000004020a7825 */ /* 0x002fc800078e0216 */
[----:B------:R-:W-:Y:S01]  /*0890*/  IMAD.WIDE R22, R3, 0x4, R22 ;  /* 0x0000000403167825 */ /* 0x000fe200078e0216 */
[----:B------:R1:W3:Y:S03]  /*08a0*/  @!P1 LDG.E.EL.128 R4, desc[UR4][R10.64] ;  /* 0x000000040a049981 */ /* 0x0002e6000c2e1d00 */
[----:B--2---:R-:W-:-:S04]  /*08b0*/  IMAD.WIDE R14, R2, 0x4, R8 ;  /* 0x00000004020e7825 */ /* 0x004fc800078e0208 */
[----:B------:R-:W-:Y:S01]  /*08c0*/  IMAD.WIDE R2, R3, 0x4, R8 ;  /* 0x0000000403027825 */ /* 0x000fe200078e0208 */
[----:B------:R-:W-:Y:S02]  /*08d0*/  CS2R R8, SRZ ;  /* 0x0000000000087805 */ /* 0x000fe4000001ff00 */
[----:B-1----:R-:W-:-:S06]  /*08e0*/  CS2R R10, SRZ ;  /* 0x00000000000a7805 */ /* 0x002fcc000001ff00 */
[----:B------:R1:W3:Y:S01]  /*08f0*/  @!P1 LDG.E.EL.128 R8, desc[UR4][R14.64] ;  /* 0x000000040e089981 */ /* 0x0002e2000c2e1d00 */
[----:B------:R-:W-:-:S05]  /*0900*/  FSEL R21, R21, 1, P4 ;  /* 0x3f80000015157808 */ /* 0x000fca0002000000 */
[----:B------:R-:W-:-:S04]  /*0910*/  @!P6 FMUL R21, R21, 16777216 ;  /* 0x4b8000001515e820 */ /* 0x000fc80000400000 */
[----:B------:R-:W-:Y:S01]  /*0920*/  FMUL R21, R12, R21 ;  /* 0x000000150c157220 */ /* 0x000fe20000400000 */
[----:B-1----:R-:W-:-:S03]  /*0930*/  CS2R R14, SRZ ;  /* 0x00000000000e7805 */ /* 0x002fc6000001ff00 */
[----:B------:R-:W-:Y:S01]  /*0940*/  FMUL R28, R21, R28 ;  /* 0x0000001c151c7220 */ /* 0x000fe20000400000 */
[----:B---3--:R-:W-:Y:S01]  /*0950*/  FFMA R6, R13, R6, R10 ;  /* 0x000000060d067223 */ /* 0x008fe2000000000a */
[----:B------:R-:W-:Y:S01]  /*0960*/  CS2R R12, SRZ ;  /* 0x00000000000c7805 */ /* 0x000fe2000001ff00 */
[----:B------:R-:W-:Y:S01]  /*0970*/  FFMA R7, R20, R7, R11 ;  /* 0x0000000714077223 */ /* 0x000fe2000000000b */
[----:B------:R-:W-:Y:S01]  /*0980*/  CS2R R20, SRZ ;  /* 0x0000000000147805 */ /* 0x000fe2000001ff00 */
[----:B------:R-:W1:Y:S03]  /*0990*/  LDC.64 R10, c[0x0][0x238] ;  /* 0x00008e00ff0a7b82 */ /* 0x000e660000000a00 */
[----:B------:R2:W3:Y:S02]  /*09a0*/  @!P0 LDG.E.EL.128 R12, desc[UR4][R22.64] ;  /* 0x00000004160c8981 */ /* 0x0004e4000c2e1d00 */
[----:B--2---:R-:W-:-:S06]  /*09b0*/  CS2R R22, SRZ ;  /* 0x0000000000167805 */ /* 0x004fcc000001ff00 */
[----:B------:R-:W3:Y:S01]  /*09c0*/  @!P0 LDG.E.EL.128 R20, desc[UR4][R2.64] ;  /* 0x0000000402148981 */ /* 0x000ee2000c2e1d00 */
[----:B------:R-:W-:Y:S01]  /*09d0*/  @!P3 FMUL R26, R26, 16777216 ;  /* 0x4b8000001a1ab820 */ /* 0x000fe20000400000 */
[----:B------:R-:W-:Y:S01]  /*09e0*/  FFMA R5, R24, R5, R9 ;  /* 0x0000000518057223 */ /* 0x000fe20000000009 */
[----:B------:R-:W-:Y:S02]  /*09f0*/  FFMA R4, R27, R4, R8 ;  /* 0x000000041b047223 */ /* 0x000fe40000000008 */
[----:B------:R-:W-:Y:S01]  /*0a00*/  FMUL R26, R29, R26 ;  /* 0x0000001a1d1a7220 */ /* 0x000fe20000400000 */
[----:B------:R-:W-:Y:S01]  /*0a10*/  FSETP.GEU.AND P2, PT, R7, RZ, PT ;  /* 0x000000ff0700720b */ /* 0x000fe20003f4e000 */
[----:B------:R-:W-:Y:S01]  /*0a20*/  FMUL R25, R25, R18 ;  /* 0x0000001219197220 */ /* 0x000fe20000400000 */
[----:B------:R-:W-:Y:S01]  /*0a30*/  FSETP.GEU.AND P3, PT, R6, RZ, PT ;  /* 0x000000ff0600720b */ /* 0x000fe20003f6e000 */
[----:B------:R-:W-:Y:S01]  /*0a40*/  FMUL R26, R26, R17 ;  /* 0x000000111a1a7220 */ /* 0x000fe20000400000 */
[----:B------:R-:W-:Y:S01]  /*0a50*/  FSETP.GEU.AND P4, PT, R5, RZ, PT ;  /* 0x000000ff0500720b */ /* 0x000fe20003f8e000 */
[----:B------:R-:W-:Y:S01]  /*0a60*/  FMUL R19, R19, R16 ;  /* 0x0000001013137220 */ /* 0x000fe20000400000 */
[----:B------:R-:W-:Y:S01]  /*0a70*/  FSETP.GEU.AND P5, PT, R4, RZ, PT ;  /* 0x000000ff0400720b */ /* 0x000fe20003fae000 */
[----:B-1----:R-:W-:Y:S01]  /*0a80*/  IMAD.WIDE R10, R0, 0x4, R10 ;  /* 0x00000004000a7825 */ /* 0x002fe200078e020a */
[----:B------:R-:W-:-:S02]  /*0a90*/  SEL R7, R7, RZ, P2 ;  /* 0x000000ff07077207 */ /* 0x000fc40001000000 */
[----:B------:R-:W-:Y:S02]  /*0aa0*/  SEL R6, R6, RZ, P3 ;  /* 0x000000ff06067207 */ /* 0x000fe40001800000 */
[----:B------:R-:W-:Y:S02]  /*0ab0*/  SEL R5, R5, RZ, P4 ;  /* 0x000000ff05057207 */ /* 0x000fe40002000000 */
[----:B------:R-:W-:-:S05]  /*0ac0*/  SEL R4, R4, RZ, P5 ;  /* 0x000000ff04047207 */ /* 0x000fca0002800000 */
[----:B------:R1:W-:Y:S01]  /*0ad0*/  @!P1 STG.E.128 desc[UR4][R10.64], R4 ;  /* 0x000000040a009986 */ /* 0x0003e2000c101d04 */
[----:B---3--:R-:W-:Y:S01]  /*0ae0*/  FFMA R15, R28, R15, R23 ;  /* 0x0000000f1c0f7223 */ /* 0x008fe20000000017 */
[----:B------:R-:W-:Y:S01]  /*0af0*/  FFMA R14, R25, R14, R22 ;  /* 0x0000000e190e7223 */ /* 0x000fe20000000016 */
[----:B------:R-:W-:Y:S01]  /*0b00*/  FFMA R13, R26, R13, R21 ;  /* 0x0000000d1a0d7223 */ /* 0x000fe20000000015 */
[----:B------:R-:W-:Y:S02]  /*0b10*/  FFMA R12, R19, R12, R20 ;  /* 0x0000000c130c7223 */ /* 0x000fe40000000014 */
[----:B------:R-:W-:Y:S02]  /*0b20*/  FSETP.GEU.AND P1, PT, R15, RZ, PT ;  /* 0x000000ff0f00720b */ /* 0x000fe40003f2e000 */
[----:B------:R-:W-:Y:S02]  /*0b30*/  FSETP.GEU.AND P2, PT, R14, RZ, PT ;  /* 0x000000ff0e00720b */ /* 0x000fe40003f4e000 */
[----:B------:R-:W-:-:S02]  /*0b40*/  FSETP.GEU.AND P3, PT, R13, RZ, PT ;  /* 0x000000ff0d00720b */ /* 0x000fc40003f6e000 */
[----:B------:R-:W-:Y:S02]  /*0b50*/  FSETP.GEU.AND P4, PT, R12, RZ, PT ;  /* 0x000000ff0c00720b */ /* 0x000fe40003f8e000 */
[----:B------:R-:W-:Y:S02]  /*0b60*/  SEL R15, R15, RZ, P1 ;  /* 0x000000ff0f0f7207 */ /* 0x000fe40000800000 */
[----:B------:R-:W-:Y:S02]  /*0b70*/  SEL R14, R14, RZ, P2 ;  /* 0x000000ff0e0e7207 */ /* 0x000fe40001000000 */
[----:B------:R-:W-:Y:S02]  /*0b80*/  SEL R13, R13, RZ, P3 ;  /* 0x000000ff0d0d7207 */ /* 0x000fe40001800000 */
[----:B------:R-:W-:Y:S01]  /*0b90*/  SEL R12, R12, RZ, P4 ;  /* 0x000000ff0c0c7207 */ /* 0x000fe20002000000 */
[----:B-1----:R-:W-:Y:S06]  /*0ba0*/  @P0 EXIT ;  /* 0x000000000000094d */ /* 0x002fec0003800000 */
[----:B------:R-:W-:Y:S01]  /*0bb0*/  STG.E.128 desc[UR4][R10.64+0x800], R12 ;  /* 0x0008000c0a007986 */ /* 0x000fe2000c101d04 */
[----:B------:R-:W-:Y:S05]  /*0bc0*/  EXIT ;  /* 0x000000000000794d */ /* 0x000fea0003800000 */
.L_x_0:
[----:B------:R-:W-:-:S00]  /*0bd0*/  BRA `(.L_x_0) ;  /* 0xfffffffc00fc7947 */ /* 0x000fc0000383ffff */
[----:B------:R-:W-:-:S00]  /*0be0*/  NOP ;  /* 0x0000000000007918 */ /* 0x000fc00000000000 */
        /* <DEDUP_REMOVED lines=9> */
.L_x_1:


//--------------------- .nv.global.init           --------------------------
	.section	.nv.global.init,"aw",@progbits
.nv.global.init:
	.type		_$_str,@object
	.size		_$_str,(_$_str_$_2 - _$_str)
_$_str:
        /*0000*/ 	.byte	0x5f, 0x5f, 0x43, 0x55, 0x44, 0x41, 0x5f, 0x46, 0x54, 0x5a, 0x00
	.type		_$_str_$_2,@object
	.size		_$_str_$_2,(.L_1 - _$_str_$_2)
_$_str_$_2:
        /*000b*/ 	.byte	0x5f, 0x5f, 0x43, 0x55, 0x44, 0x41, 0x5f, 0x50, 0x52, 0x45, 0x43, 0x5f, 0x53, 0x51, 0x52, 0x54
        /*001b*/ 	.byte	0x00
.L_1:


//--------------------- .nv.constant0.triton_poi_fused__native_batch_norm_legit_no_training_relu_27 --------------------------
	.section	.nv.constant0.triton_poi_fused__native_batch_norm_legit_no_training_relu_27,"a",@progbits
	.sectionflags	@""
	.align	4
.nv.constant0.triton_poi_fused__native_batch_norm_legit_no_training_relu_27:
	.zero		580
